//
// Generated by NVIDIA NVVM Compiler
//
// Compiler Build ID: CL-36424714
// Cuda compilation tools, release 13.0, V13.0.88
// Based on NVVM 20.0.0
//

.version 9.0
.target sm_100
.address_size 64

	// .globl	_Z21MatmulRowthreadKernelPfS_S_iii

.visible .entry _Z21MatmulRowthreadKernelPfS_S_iii(
	.param .u64 .ptr .align 1 _Z21MatmulRowthreadKernelPfS_S_iii_param_0,
	.param .u64 .ptr .align 1 _Z21MatmulRowthreadKernelPfS_S_iii_param_1,
	.param .u64 .ptr .align 1 _Z21MatmulRowthreadKernelPfS_S_iii_param_2,
	.param .u32 _Z21MatmulRowthreadKernelPfS_S_iii_param_3,
	.param .u32 _Z21MatmulRowthreadKernelPfS_S_iii_param_4,
	.param .u32 _Z21MatmulRowthreadKernelPfS_S_iii_param_5
)
{
	.reg .pred 	%p<14>;
	.reg .b32 	%r<41>;
	.reg .b32 	%f<115>;
	.reg .b64 	%rd<60>;

	ld.param.u64 	%rd11, [_Z21MatmulRowthreadKernelPfS_S_iii_param_0];
	ld.param.u64 	%rd12, [_Z21MatmulRowthreadKernelPfS_S_iii_param_1];
	ld.param.u64 	%rd13, [_Z21MatmulRowthreadKernelPfS_S_iii_param_2];
	ld.param.u32 	%r25, [_Z21MatmulRowthreadKernelPfS_S_iii_param_3];
	ld.param.u32 	%r23, [_Z21MatmulRowthreadKernelPfS_S_iii_param_4];
	ld.param.u32 	%r24, [_Z21MatmulRowthreadKernelPfS_S_iii_param_5];
	cvta.to.global.u64 	%rd1, %rd12;
	cvta.to.global.u64 	%rd2, %rd11;
	cvta.to.global.u64 	%rd3, %rd13;
	mov.u32 	%r26, %ctaid.x;
	mov.u32 	%r27, %ntid.x;
	mov.u32 	%r28, %tid.x;
	mad.lo.s32 	%r34, %r26, %r27, %r28;
	setp.ge.s32 	%p1, %r34, %r24;
	setp.lt.s32 	%p2, %r25, 1;
	or.pred  	%p3, %p1, %p2;
	@%p3 bra 	$L__BB0_18;
	setp.gt.s32 	%p4, %r23, 0;
	@%p4 bra 	$L__BB0_2;
	bra.uni 	$L__BB0_17;
$L__BB0_2:
	and.b32  	%r2, %r23, 15;
	add.s32 	%r3, %r2, -1;
	and.b32  	%r4, %r23, 7;
	add.s32 	%r5, %r4, -1;
	and.b32  	%r6, %r23, 2147483632;
	and.b32  	%r7, %r23, 3;
	neg.s32 	%r8, %r6;
	shl.b32 	%r9, %r24, 4;
	add.s64 	%rd4, %rd2, 32;
	mul.wide.s32 	%rd9, %r24, 4;
$L__BB0_3:
	setp.lt.u32 	%p5, %r23, 16;
	mov.f32 	%f114, 0f00000000;
	mov.b32 	%r38, 0;
	@%p5 bra 	$L__BB0_6;
	mov.f32 	%f114, 0f00000000;
	mov.u64 	%rd59, %rd4;
	mov.u32 	%r35, %r34;
	mov.u32 	%r36, %r8;
$L__BB0_5:
	.pragma "nounroll";
	ld.global.f32 	%f18, [%rd59+-32];
	mul.wide.s32 	%rd16, %r35, 4;
	add.s64 	%rd17, %rd1, %rd16;
	ld.global.f32 	%f19, [%rd17];
	fma.rn.f32 	%f20, %f18, %f19, %f114;
	ld.global.f32 	%f21, [%rd59+-28];
	mul.wide.s32 	%rd18, %r24, 4;
	add.s64 	%rd19, %rd17, %rd18;
	ld.global.f32 	%f22, [%rd19];
	fma.rn.f32 	%f23, %f21, %f22, %f20;
	ld.global.f32 	%f24, [%rd59+-24];
	add.s64 	%rd20, %rd19, %rd18;
	ld.global.f32 	%f25, [%rd20];
	fma.rn.f32 	%f26, %f24, %f25, %f23;
	ld.global.f32 	%f27, [%rd59+-20];
	add.s64 	%rd21, %rd20, %rd18;
	ld.global.f32 	%f28, [%rd21];
	fma.rn.f32 	%f29, %f27, %f28, %f26;
	ld.global.f32 	%f30, [%rd59+-16];
	add.s64 	%rd22, %rd21, %rd18;
	ld.global.f32 	%f31, [%rd22];
	fma.rn.f32 	%f32, %f30, %f31, %f29;
	ld.global.f32 	%f33, [%rd59+-12];
	add.s64 	%rd23, %rd22, %rd18;
	ld.global.f32 	%f34, [%rd23];
	fma.rn.f32 	%f35, %f33, %f34, %f32;
	ld.global.f32 	%f36, [%rd59+-8];
	add.s64 	%rd24, %rd23, %rd18;
	ld.global.f32 	%f37, [%rd24];
	fma.rn.f32 	%f38, %f36, %f37, %f35;
	ld.global.f32 	%f39, [%rd59+-4];
	add.s64 	%rd25, %rd24, %rd18;
	ld.global.f32 	%f40, [%rd25];
	fma.rn.f32 	%f41, %f39, %f40, %f38;
	ld.global.f32 	%f42, [%rd59];
	add.s64 	%rd26, %rd25, %rd18;
	ld.global.f32 	%f43, [%rd26];
	fma.rn.f32 	%f44, %f42, %f43, %f41;
	ld.global.f32 	%f45, [%rd59+4];
	add.s64 	%rd27, %rd26, %rd18;
	ld.global.f32 	%f46, [%rd27];
	fma.rn.f32 	%f47, %f45, %f46, %f44;
	ld.global.f32 	%f48, [%rd59+8];
	add.s64 	%rd28, %rd27, %rd18;
	ld.global.f32 	%f49, [%rd28];
	fma.rn.f32 	%f50, %f48, %f49, %f47;
	ld.global.f32 	%f51, [%rd59+12];
	add.s64 	%rd29, %rd28, %rd18;
	ld.global.f32 	%f52, [%rd29];
	fma.rn.f32 	%f53, %f51, %f52, %f50;
	ld.global.f32 	%f54, [%rd59+16];
	add.s64 	%rd30, %rd29, %rd18;
	ld.global.f32 	%f55, [%rd30];
	fma.rn.f32 	%f56, %f54, %f55, %f53;
	ld.global.f32 	%f57, [%rd59+20];
	add.s64 	%rd31, %rd30, %rd18;
	ld.global.f32 	%f58, [%rd31];
	fma.rn.f32 	%f59, %f57, %f58, %f56;
	ld.global.f32 	%f60, [%rd59+24];
	add.s64 	%rd32, %rd31, %rd18;
	ld.global.f32 	%f61, [%rd32];
	fma.rn.f32 	%f62, %f60, %f61, %f59;
	ld.global.f32 	%f63, [%rd59+28];
	add.s64 	%rd33, %rd32, %rd18;
	ld.global.f32 	%f64, [%rd33];
	fma.rn.f32 	%f114, %f63, %f64, %f62;
	add.s32 	%r36, %r36, 16;
	add.s32 	%r35, %r35, %r9;
	add.s64 	%rd59, %rd59, 64;
	setp.ne.s32 	%p6, %r36, 0;
	mov.u32 	%r38, %r6;
	@%p6 bra 	$L__BB0_5;
$L__BB0_6:
	setp.eq.s32 	%p7, %r2, 0;
	@%p7 bra 	$L__BB0_16;
	setp.lt.u32 	%p8, %r3, 7;
	@%p8 bra 	$L__BB0_9;
	mul.wide.u32 	%rd34, %r38, 4;
	add.s64 	%rd35, %rd2, %rd34;
	ld.global.f32 	%f66, [%rd35];
	mad.lo.s32 	%r31, %r38, %r24, %r34;
	mul.wide.s32 	%rd36, %r31, 4;
	add.s64 	%rd37, %rd1, %rd36;
	ld.global.f32 	%f67, [%rd37];
	fma.rn.f32 	%f68, %f66, %f67, %f114;
	ld.global.f32 	%f69, [%rd35+4];
	mul.wide.s32 	%rd38, %r24, 4;
	add.s64 	%rd39, %rd37, %rd38;
	ld.global.f32 	%f70, [%rd39];
	fma.rn.f32 	%f71, %f69, %f70, %f68;
	ld.global.f32 	%f72, [%rd35+8];
	add.s64 	%rd40, %rd39, %rd38;
	ld.global.f32 	%f73, [%rd40];
	fma.rn.f32 	%f74, %f72, %f73, %f71;
	ld.global.f32 	%f75, [%rd35+12];
	add.s64 	%rd41, %rd40, %rd38;
	ld.global.f32 	%f76, [%rd41];
	fma.rn.f32 	%f77, %f75, %f76, %f74;
	ld.global.f32 	%f78, [%rd35+16];
	add.s64 	%rd42, %rd41, %rd38;
	ld.global.f32 	%f79, [%rd42];
	fma.rn.f32 	%f80, %f78, %f79, %f77;
	ld.global.f32 	%f81, [%rd35+20];
	add.s64 	%rd43, %rd42, %rd38;
	ld.global.f32 	%f82, [%rd43];
	fma.rn.f32 	%f83, %f81, %f82, %f80;
	ld.global.f32 	%f84, [%rd35+24];
	add.s64 	%rd44, %rd43, %rd38;
	ld.global.f32 	%f85, [%rd44];
	fma.rn.f32 	%f86, %f84, %f85, %f83;
	ld.global.f32 	%f87, [%rd35+28];
	add.s64 	%rd45, %rd44, %rd38;
	ld.global.f32 	%f88, [%rd45];
	fma.rn.f32 	%f114, %f87, %f88, %f86;
	add.s32 	%r38, %r38, 8;
$L__BB0_9:
	setp.eq.s32 	%p9, %r4, 0;
	@%p9 bra 	$L__BB0_16;
	setp.lt.u32 	%p10, %r5, 3;
	@%p10 bra 	$L__BB0_12;
	mul.wide.u32 	%rd46, %r38, 4;
	add.s64 	%rd47, %rd2, %rd46;
	ld.global.f32 	%f90, [%rd47];
	mad.lo.s32 	%r32, %r38, %r24, %r34;
	mul.wide.s32 	%rd48, %r32, 4;
	add.s64 	%rd49, %rd1, %rd48;
	ld.global.f32 	%f91, [%rd49];
	fma.rn.f32 	%f92, %f90, %f91, %f114;
	ld.global.f32 	%f93, [%rd47+4];
	mul.wide.s32 	%rd50, %r24, 4;
	add.s64 	%rd51, %rd49, %rd50;
	ld.global.f32 	%f94, [%rd51];
	fma.rn.f32 	%f95, %f93, %f94, %f92;
	ld.global.f32 	%f96, [%rd47+8];
	add.s64 	%rd52, %rd51, %rd50;
	ld.global.f32 	%f97, [%rd52];
	fma.rn.f32 	%f98, %f96, %f97, %f95;
	ld.global.f32 	%f99, [%rd47+12];
	add.s64 	%rd53, %rd52, %rd50;
	ld.global.f32 	%f100, [%rd53];
	fma.rn.f32 	%f114, %f99, %f100, %f98;
	add.s32 	%r38, %r38, 4;
$L__BB0_12:
	setp.eq.s32 	%p11, %r7, 0;
	@%p11 bra 	$L__BB0_16;
	setp.eq.s32 	%p12, %r7, 1;
	mul.wide.u32 	%rd54, %r38, 4;
	add.s64 	%rd7, %rd2, %rd54;
	ld.global.f32 	%f101, [%rd7];
	mad.lo.s32 	%r33, %r38, %r24, %r34;
	mul.wide.s32 	%rd55, %r33, 4;
	add.s64 	%rd8, %rd1, %rd55;
	ld.global.f32 	%f102, [%rd8];
	fma.rn.f32 	%f114, %f101, %f102, %f114;
	@%p12 bra 	$L__BB0_16;
	setp.eq.s32 	%p13, %r7, 2;
	ld.global.f32 	%f103, [%rd7+4];
	add.s64 	%rd10, %rd8, %rd9;
	ld.global.f32 	%f104, [%rd10];
	fma.rn.f32 	%f114, %f103, %f104, %f114;
	@%p13 bra 	$L__BB0_16;
	ld.global.f32 	%f105, [%rd7+8];
	add.s64 	%rd56, %rd10, %rd9;
	ld.global.f32 	%f106, [%rd56];
	fma.rn.f32 	%f114, %f105, %f106, %f114;
$L__BB0_16:
	mul.wide.s32 	%rd57, %r34, 4;
	add.s64 	%rd58, %rd3, %rd57;
	st.global.f32 	[%rd58], %f114;
	add.s32 	%r34, %r34, 1;
	bra.uni 	$L__BB0_3;
$L__BB0_17:
	mul.wide.s32 	%rd14, %r34, 4;
	add.s64 	%rd15, %rd3, %rd14;
	mov.b32 	%r29, 0;
	st.global.u32 	[%rd15], %r29;
	add.s32 	%r34, %r34, 1;
	bra.uni 	$L__BB0_17;
$L__BB0_18:
	ret;

}


// ===== COMPILED SASS (sm_100) =====

	.target	sm_100

	.elftype	@"ET_EXEC"


//--------------------- .note.nv.tkinfo           --------------------------
	.section	.note.nv.tkinfo,"",@"SHT_NOTE"
	.sectionflags	@"SHF_NOTE_NV_TKINFO"
	.tkinfo
        /*0018*/ 	.word	0x00000002
        /*0030*/ 	.string	""
        /*0030*/ 	.string	"ptxas"
        /*0030*/ 	.string	"Cuda compilation tools, release 13.0, V13.0.88"
        /*0030*/ 	.string	"Build cuda_13.0.r13.0/compiler.36424714_0"
        /*0030*/ 	.string	"-arch sm_100 -m 64 "



//--------------------- .note.nv.cuinfo           --------------------------
	.section	.note.nv.cuinfo,"",@"SHT_NOTE"
	.sectionflags	@"SHF_NOTE_NV_CUINFO"
        /*0018*/ 	.short	0x0002
        /*001a*/ 	.short	0x0064
        /*001c*/ 	.short	0x0082
	.zero		2


//--------------------- .nv.info                  --------------------------
	.section	.nv.info,"",@"SHT_CUDA_INFO"
	.align	4


	//----- nvinfo : EIATTR_REGCOUNT
	.align		4
        /*0000*/ 	.byte	0x04, 0x2f
        /*0002*/ 	.short	(.L_1 - .L_0)
	.align		4
.L_0:
        /*0004*/ 	.word	index@(_Z21MatmulRowthreadKernelPfS_S_iii)
        /*0008*/ 	.word	0x00000020


	//----- nvinfo : EIATTR_FRAME_SIZE
	.align		4
.L_1:
        /*000c*/ 	.byte	0x04, 0x11
        /*000e*/ 	.short	(.L_3 - .L_2)
	.align		4
.L_2:
        /*0010*/ 	.word	index@(_Z21MatmulRowthreadKernelPfS_S_iii)
        /*0014*/ 	.word	0x00000000


	//----- nvinfo : EIATTR_MIN_STACK_SIZE
	.align		4
.L_3:
        /*0018*/ 	.byte	0x04, 0x12
        /*001a*/ 	.short	(.L_5 - .L_4)
	.align		4
.L_4:
        /*001c*/ 	.word	index@(_Z21MatmulRowthreadKernelPfS_S_iii)
        /*0020*/ 	.word	0x00000000
.L_5:


//--------------------- .nv.compat                --------------------------
	.section	.nv.compat,"",@"SHT_CUDA_COMPAT_INFO"
	.align	4
        /*0000*/ 	.byte	0x02, 0x09, 0x00, 0x00, 0x02, 0x02, 0x01, 0x00, 0x02, 0x05, 0x05, 0x00, 0x03, 0x07, 0x01, 0x01
        /*0010*/ 	.byte	0x02, 0x03, 0x00, 0x00, 0x02, 0x06, 0x01, 0x00, 0x04, 0x0b, 0x08, 0x00, 0x09, 0x00, 0x00, 0x00
        /*0020*/ 	.byte	0x00, 0x00, 0x00, 0x00


//--------------------- .nv.info._Z21MatmulRowthreadKernelPfS_S_iii --------------------------
	.section	.nv.info._Z21MatmulRowthreadKernelPfS_S_iii,"",@"SHT_CUDA_INFO"
	.sectionflags	@""
	.align	4


	//----- nvinfo : EIATTR_CUDA_API_VERSION
	.align		4
        /*0000*/ 	.byte	0x04, 0x37
        /*0002*/ 	.short	(.L_7 - .L_6)
.L_6:
        /*0004*/ 	.word	0x00000082


	//----- nvinfo : EIATTR_KPARAM_INFO
	.align		4
.L_7:
        /*0008*/ 	.byte	0x04, 0x17
        /*000a*/ 	.short	(.L_9 - .L_8)
.L_8:
        /*000c*/ 	.word	0x00000000
        /*0010*/ 	.short	0x0005
        /*0012*/ 	.short	0x0020
        /*0014*/ 	.byte	0x00, 0xf0, 0x11, 0x00


	//----- nvinfo : EIATTR_KPARAM_INFO
	.align		4
.L_9:
        /*0018*/ 	.byte	0x04, 0x17
        /*001a*/ 	.short	(.L_11 - .L_10)
.L_10:
        /*001c*/ 	.word	0x00000000
        /*0020*/ 	.short	0x0004
        /*0022*/ 	.short	0x001c
        /*0024*/ 	.byte	0x00, 0xf0, 0x11, 0x00


	//----- nvinfo : EIATTR_KPARAM_INFO
	.align		4
.L_11:
        /*0028*/ 	.byte	0x04, 0x17
        /*002a*/ 	.short	(.L_13 - .L_12)
.L_12:
        /*002c*/ 	.word	0x00000000
        /*0030*/ 	.short	0x0003
        /*0032*/ 	.short	0x0018
        /*0034*/ 	.byte	0x00, 0xf0, 0x11, 0x00


	//----- nvinfo : EIATTR_KPARAM_INFO
	.align		4
.L_13:
        /*0038*/ 	.byte	0x04, 0x17
        /*003a*/ 	.short	(.L_15 - .L_14)
.L_14:
        /*003c*/ 	.word	0x00000000
        /*0040*/ 	.short	0x0002
        /*0042*/ 	.short	0x0010
        /*0044*/ 	.byte	0x00, 0xf5, 0x21, 0x00


	//----- nvinfo : EIATTR_KPARAM_INFO
	.align		4
.L_15:
        /*0048*/ 	.byte	0x04, 0x17
        /*004a*/ 	.short	(.L_17 - .L_16)
.L_16:
        /*004c*/ 	.word	0x00000000
        /*0050*/ 	.short	0x0001
        /*0052*/ 	.short	0x0008
        /*0054*/ 	.byte	0x00, 0xf5, 0x21, 0x00


	//----- nvinfo : EIATTR_KPARAM_INFO
	.align		4
.L_17:
        /*0058*/ 	.byte	0x04, 0x17
        /*005a*/ 	.short	(.L_19 - .L_18)
.L_18:
        /*005c*/ 	.word	0x00000000
        /*0060*/ 	.short	0x0000
        /*0062*/ 	.short	0x0000
        /*0064*/ 	.byte	0x00, 0xf5, 0x21, 0x00


	//----- nvinfo : EIATTR_SPARSE_MMA_MASK
	.align		4
.L_19:
        /*0068*/ 	.byte	0x03, 0x50
        /*006a*/ 	.short	0x0000


	//----- nvinfo : EIATTR_MAXREG_COUNT
	.align		4
        /*006c*/ 	.byte	0x03, 0x1b
        /*006e*/ 	.short	0x00ff


	//----- nvinfo : EIATTR_MERCURY_ISA_VERSION
	.align		4
        /*0070*/ 	.byte	0x03, 0x5f
        /*0072*/ 	.short	0x0101


	//----- nvinfo : EIATTR_VRC_CTA_INIT_COUNT
	.align		4
        /*0074*/ 	.byte	0x02, 0x4a
	.zero		1
	.zero		1


	//----- nvinfo : EIATTR_EXIT_INSTR_OFFSETS
	.align		4
        /*0078*/ 	.byte	0x04, 0x1c
        /*007a*/ 	.short	(.L_21 - .L_20)


	//   ....[0]....
.L_20:
        /*007c*/ 	.word	0x00000090


	//----- nvinfo : EIATTR_CBANK_PARAM_SIZE
	.align		4
.L_21:
        /*0080*/ 	.byte	0x03, 0x19
        /*0082*/ 	.short	0x0024


	//----- nvinfo : EIATTR_PARAM_CBANK
	.align		4
        /*0084*/ 	.byte	0x04, 0x0a
        /*0086*/ 	.short	(.L_23 - .L_22)
	.align		4
.L_22:
        /*0088*/ 	.word	index@(.nv.constant0._Z21MatmulRowthreadKernelPfS_S_iii)
        /*008c*/ 	.short	0x0380
        /*008e*/ 	.short	0x0024


	//----- nvinfo : EIATTR_SW_WAR
	.align		4
.L_23:
        /*0090*/ 	.byte	0x04, 0x36
        /*0092*/ 	.short	(.L_25 - .L_24)
.L_24:
        /*0094*/ 	.word	0x00000008
.L_25:


//--------------------- .nv.callgraph             --------------------------
	.section	.nv.callgraph,"",@"SHT_CUDA_CALLGRAPH"
	.align	4
	.sectionentsize	8
	.align		4
        /*0000*/ 	.word	0x00000000
	.align		4
        /*0004*/ 	.word	0xffffffff
	.align		4
        /*0008*/ 	.word	0x00000000
	.align		4
        /*000c*/ 	.word	0xfffffffe
	.align		4
        /*0010*/ 	.word	0x00000000
	.align		4
        /*0014*/ 	.word	0xfffffffd
	.align		4
        /*0018*/ 	.word	0x00000000
	.align		4
        /*001c*/ 	.word	0xfffffffc


//--------------------- .text._Z21MatmulRowthreadKernelPfS_S_iii --------------------------
	.section	.text._Z21MatmulRowthreadKernelPfS_S_iii,"ax",@progbits
	.align	128
        .global         _Z21MatmulRowthreadKernelPfS_S_iii
        .type           _Z21MatmulRowthreadKernelPfS_S_iii,@function
        .size           _Z21MatmulRowthreadKernelPfS_S_iii,(.L_x_9 - _Z21MatmulRowthreadKernelPfS_S_iii)
        .other          _Z21MatmulRowthreadKernelPfS_S_iii,@"STO_CUDA_ENTRY STV_DEFAULT"
_Z21MatmulRowthreadKernelPfS_S_iii:
.text._Z21MatmulRowthreadKernelPfS_S_iii:
[----:B------:R-:W-:Y:S01]  /*0000*/  LDC R1, c[0x0][0x37c] ;  /* 0x0000df00ff017b82 */ /* 0x000fe20000000800 */
[----:B------:R-:W0:Y:S07]  /*0010*/  S2R R3, SR_TID.X ;  /* 0x0000000000037919 */ /* 0x000e2e0000002100 */
[----:B------:R-:W0:Y:S01]  /*0020*/  S2UR UR4, SR_CTAID.X ;  /* 0x00000000000479c3 */ /* 0x000e220000002500 */
[----:B------:R-:W1:Y:S07]  /*0030*/  LDCU UR5, c[0x0][0x3a0] ;  /* 0x00007400ff0577ac */ /* 0x000e6e0008000800 */
[----:B------:R-:W0:Y:S08]  /*0040*/  LDC R0, c[0x0][0x360] ;  /* 0x0000d800ff007b82 */ /* 0x000e300000000800 */
[----:B------:R-:W2:Y:S01]  /*0050*/  LDC R2, c[0x0][0x398] ;  /* 0x0000e600ff027b82 */ /* 0x000ea20000000800 */
[----:B0-----:R-:W-:Y:S01]  /*0060*/  IMAD R0, R0, UR4, R3 ;  /* 0x0000000400007c24 */ /* 0x001fe2000f8e0203 */
[----:B--2---:R-:W-:-:S04]  /*0070*/  ISETP.GE.AND P0, PT, R2, 0x1, PT ;  /* 0x000000010200780c */ /* 0x004fc80003f06270 */
[----:B-1----:R-:W-:-:S13]  /*0080*/  ISETP.GE.OR P0, PT, R0, UR5, !P0 ;  /* 0x0000000500007c0c */ /* 0x002fda000c706670 */
[----:B------:R-:W-:Y:S05]  /*0090*/  @P0 EXIT ;  /* 0x000000000000094d */ /* 0x000fea0003800000 */
[----:B------:R-:W0:Y:S01]  /*00a0*/  LDC R5, c[0x0][0x39c] ;  /* 0x0000e700ff057b82 */ /* 0x000e220000000800 */
[----:B------:R-:W1:Y:S01]  /*00b0*/  LDCU.64 UR6, c[0x0][0x358] ;  /* 0x00006b00ff0677ac */ /* 0x000e620008000a00 */
[----:B0-----:R-:W-:-:S13]  /*00c0*/  ISETP.GT.AND P0, PT, R5, RZ, PT ;  /* 0x000000ff0500720c */ /* 0x001fda0003f04270 */
[----:B-1----:R-:W-:Y:S05]  /*00d0*/  @P0 BRA `(.L_x_0) ;  /* 0x0000000000140947 */ /* 0x002fea0003800000 */
[----:B------:R-:W0:Y:S02]  /*00e0*/  LDC.64 R4, c[0x0][0x390] ;  /* 0x0000e400ff047b82 */ /* 0x000e240000000a00 */
.L_x_1:
[C---:B01----:R-:W-:Y:S01]  /*00f0*/  IMAD.WIDE R2, R0.reuse, 0x4, R4 ;  /* 0x0000000400027825 */ /* 0x043fe200078e0204 */
[----:B------:R-:W-:-:S04]  /*0100*/  IADD3 R0, PT, PT, R0, 0x1, RZ ;  /* 0x0000000100007810 */ /* 0x000fc80007ffe0ff */
[----:B------:R1:W-:Y:S01]  /*0110*/  STG.E desc[UR6][R2.64], RZ ;  /* 0x000000ff02007986 */ /* 0x0003e2000c101906 */
[----:B------:R-:W-:Y:S05]  /*0120*/  BRA `(.L_x_1) ;  /* 0xfffffffc00f07947 */ /* 0x000fea000383ffff */
.L_x_0:
[----:B------:R-:W0:Y:S01]  /*0130*/  LDCU.64 UR4, c[0x0][0x380] ;  /* 0x00007000ff0477ac */ /* 0x000e220008000a00 */
[C---:B------:R-:W-:Y:S02]  /*0140*/  LOP3.LUT R2, R5.reuse, 0xf, RZ, 0xc0, !PT ;  /* 0x0000000f05027812 */ /* 0x040fe400078ec0ff */
[----:B------:R-:W-:Y:S02]  /*0150*/  LOP3.LUT R3, R5, 0x7, RZ, 0xc0, !PT ;  /* 0x0000000705037812 */ /* 0x000fe400078ec0ff */
[----:B------:R-:W-:Y:S02]  /*0160*/  IADD3 R4, PT, PT, R2, -0x1, RZ ;  /* 0xffffffff02047810 */ /* 0x000fe40007ffe0ff */
[----:B------:R-:W-:Y:S02]  /*0170*/  IADD3 R6, PT, PT, R3, -0x1, RZ ;  /* 0xffffffff03067810 */ /* 0x000fe40007ffe0ff */
[----:B------:R-:W-:Y:S02]  /*0180*/  ISETP.GE.U32.AND P1, PT, R4, 0x7, PT ;  /* 0x000000070400780c */ /* 0x000fe40003f26070 */
[----:B------:R-:W-:-:S02]  /*0190*/  LOP3.LUT R4, R5, 0x7ffffff0, RZ, 0xc0, !PT ;  /* 0x7ffffff005047812 */ /* 0x000fc400078ec0ff */
[----:B------:R-:W-:Y:S02]  /*01a0*/  ISETP.GE.U32.AND P0, PT, R6, 0x3, PT ;  /* 0x000000030600780c */ /* 0x000fe40003f06070 */
[----:B------:R-:W-:Y:S02]  /*01b0*/  LOP3.LUT R5, R5, 0x3, RZ, 0xc0, !PT ;  /* 0x0000000305057812 */ /* 0x000fe400078ec0ff */
[----:B------:R-:W-:Y:S01]  /*01c0*/  IADD3 R6, PT, PT, -R4, RZ, RZ ;  /* 0x000000ff04067210 */ /* 0x000fe20007ffe1ff */
[----:B0-----:R-:W-:-:S04]  /*01d0*/  UIADD3 UR4, UP0, UPT, UR4, 0x20, URZ ;  /* 0x0000002004047890 */ /* 0x001fc8000ff1e0ff */
[----:B------:R-:W-:-:S12]  /*01e0*/  UIADD3.X UR5, UPT, UPT, URZ, UR5, URZ, UP0, !UPT ;  /* 0x00000005ff057290 */ /* 0x000fd800087fe4ff */
.L_x_7:
[----:B0-----:R-:W0:Y:S01]  /*01f0*/  LDCU UR8, c[0x0][0x39c] ;  /* 0x00007380ff0877ac */ /* 0x001e220008000800 */
[----:B------:R-:W-:Y:S01]  /*0200*/  HFMA2 R22, -RZ, RZ, 0, 0 ;  /* 0x00000000ff167431 */ /* 0x000fe200000001ff */
[----:B------:R-:W-:Y:S01]  /*0210*/  MOV R7, RZ ;  /* 0x000000ff00077202 */ /* 0x000fe20000000f00 */
[----:B0-----:R-:W-:-:S09]  /*0220*/  UISETP.GE.U32.AND UP0, UPT, UR8, 0x10, UPT ;  /* 0x000000100800788c */ /* 0x001fd2000bf06070 */
[----:B------:R-:W-:Y:S05]  /*0230*/  BRA.U !UP0, `(.L_x_2) ;  /* 0x00000005083c7547 */ /* 0x000fea000b800000 */
[----:B------:R-:W-:Y:S02]  /*0240*/  MOV R22, RZ ;  /* 0x000000ff00167202 */ /* 0x000fe40000000f00 */
[----:B------:R-:W-:Y:S02]  /*0250*/  MOV R8, UR4 ;  /* 0x0000000400087c02 */ /* 0x000fe40008000f00 */
[----:B------:R-:W-:Y:S02]  /*0260*/  MOV R15, UR5 ;  /* 0x00000005000f7c02 */ /* 0x000fe40008000f00 */
[----:B------:R-:W-:Y:S02]  /*0270*/  MOV R9, R0 ;  /* 0x0000000000097202 */ /* 0x000fe40000000f00 */
[----:B------:R-:W-:-:S07]  /*0280*/  MOV R7, R6 ;  /* 0x0000000600077202 */ /* 0x000fce0000000f00 */
.L_x_3:
[----:B------:R-:W0:Y:S01]  /*0290*/  LDC.64 R16, c[0x0][0x388] ;  /* 0x0000e200ff107b82 */ /* 0x000e220000000a00 */
[----:B------:R-:W-:-:S05]  /*02a0*/  MOV R14, R8 ;  /* 0x00000008000e7202 */ /* 0x000fca0000000f00 */
[----:B------:R-:W2:Y:S02]  /*02b0*/  LDG.E R13, desc[UR6][R14.64+-0x20] ;  /* 0xffffe0060e0d7981 */ /* 0x000ea4000c1e1900 */
[----:B------:R-:W1:Y:S02]  /*02c0*/  LDC R12, c[0x0][0x3a0] ;  /* 0x0000e800ff0c7b82 */ /* 0x000e640000000800 */
[----:B------:R-:W3:Y:S04]  /*02d0*/  LDG.E R20, desc[UR6][R14.64+-0x1c] ;  /* 0xffffe4060e147981 */ /* 0x000ee8000c1e1900 */
[----:B------:R-:W4:Y:S04]  /*02e0*/  LDG.E R28, desc[UR6][R14.64+-0x18] ;  /* 0xffffe8060e1c7981 */ /* 0x000f28000c1e1900 */
[----:B------:R-:W5:Y:S04]  /*02f0*/  LDG.E R19, desc[UR6][R14.64+-0x14] ;  /* 0xffffec060e137981 */ /* 0x000f68000c1e1900 */
[----:B------:R-:W5:Y:S01]  /*0300*/  LDG.E R23, desc[UR6][R14.64+-0x10] ;  /* 0xfffff0060e177981 */ /* 0x000f62000c1e1900 */
[----:B0-----:R-:W-:-:S05]  /*0310*/  IMAD.WIDE R16, R9, 0x4, R16 ;  /* 0x0000000409107825 */ /* 0x001fca00078e0210 */
[----:B------:R1:W2:Y:S02]  /*0320*/  LDG.E R26, desc[UR6][R16.64] ;  /* 0x00000006101a7981 */ /* 0x0002a4000c1e1900 */
[----:B-1----:R-:W-:-:S05]  /*0330*/  IMAD.WIDE R16, R12, 0x4, R16 ;  /* 0x000000040c107825 */ /* 0x002fca00078e0210 */
[----:B------:R-:W3:Y:S01]  /*0340*/  LDG.E R21, desc[UR6][R16.64] ;  /* 0x0000000610157981 */ /* 0x000ee2000c1e1900 */
[----:B------:R-:W-:-:S05]  /*0350*/  IMAD.WIDE R10, R12, 0x4, R16 ;  /* 0x000000040c0a7825 */ /* 0x000fca00078e0210 */
[----:B------:R0:W4:Y:S02]  /*0360*/  LDG.E R27, desc[UR6][R10.64] ;  /* 0x000000060a1b7981 */ /* 0x000124000c1e1900 */
[----:B0-----:R-:W-:-:S05]  /*0370*/  IMAD.WIDE R10, R12, 0x4, R10 ;  /* 0x000000040c0a7825 */ /* 0x001fca00078e020a */
[----:B------:R-:W5:Y:S01]  /*0380*/  LDG.E R18, desc[UR6][R10.64] ;  /* 0x000000060a127981 */ /* 0x000f62000c1e1900 */
[----:B------:R-:W-:-:S05]  /*0390*/  IMAD.WIDE R24, R12, 0x4, R10 ;  /* 0x000000040c187825 */ /* 0x000fca00078e020a */
[----:B------:R-:W5:Y:S01]  /*03a0*/  LDG.E R8, desc[UR6][R24.64] ;  /* 0x0000000618087981 */ /* 0x000f62000c1e1900 */
[----:B------:R-:W-:-:S03]  /*03b0*/  IMAD.WIDE R16, R12, 0x4, R24 ;  /* 0x000000040c107825 */ /* 0x000fc600078e0218 */
[----:B------:R-:W5:Y:S04]  /*03c0*/  LDG.E R11, desc[UR6][R14.64+-0x8] ;  /* 0xfffff8060e0b7981 */ /* 0x000f68000c1e1900 */
[----:B------:R-:W5:Y:S01]  /*03d0*/  LDG.E R24, desc[UR6][R14.64+-0x4] ;  /* 0xfffffc060e187981 */ /* 0x000f62000c1e1900 */
[----:B--2---:R-:W-:-:S03]  /*03e0*/  FFMA R29, R13, R26, R22 ;  /* 0x0000001a0d1d7223 */ /* 0x004fc60000000016 */
[----:B------:R0:W2:Y:S04]  /*03f0*/  LDG.E R13, desc[UR6][R16.64] ;  /* 0x00000006100d7981 */ /* 0x0000a8000c1e1900 */
[----:B------:R-:W2:Y:S04]  /*0400*/  LDG.E R22, desc[UR6][R14.64+-0xc] ;  /* 0xfffff4060e167981 */ /* 0x000ea8000c1e1900 */
[----:B------:R-:W2:Y:S01]  /*0410*/  LDG.E R26, desc[UR6][R14.64] ;  /* 0x000000060e1a7981 */ /* 0x000ea2000c1e1900 */
[----:B0-----:R-:W-:-:S04]  /*0420*/  IMAD.WIDE R16, R12, 0x4, R16 ;  /* 0x000000040c107825 */ /* 0x001fc800078e0210 */
[----:B---3--:R-:W-:Y:S01]  /*0430*/  FFMA R29, R20, R21, R29 ;  /* 0x00000015141d7223 */ /* 0x008fe2000000001d */
[----:B------:R-:W3:Y:S01]  /*0440*/  LDG.E R10, desc[UR6][R16.64] ;  /* 0x00000006100a7981 */ /* 0x000ee2000c1e1900 */
[----:B------:R-:W-:-:S05]  /*0450*/  IMAD.WIDE R20, R12, 0x4, R16 ;  /* 0x000000040c147825 */ /* 0x000fca00078e0210 */
[----:B------:R0:W3:Y:S01]  /*0460*/  LDG.E R25, desc[UR6][R20.64] ;  /* 0x0000000614197981 */ /* 0x0000e2000c1e1900 */
[----:B----4-:R-:W-:Y:S01]  /*0470*/  FFMA R28, R28, R27, R29 ;  /* 0x0000001b1c1c7223 */ /* 0x010fe2000000001d */
[----:B0-----:R-:W-:-:S05]  /*0480*/  IMAD.WIDE R20, R12, 0x4, R20 ;  /* 0x000000040c147825 */ /* 0x001fca00078e0214 */
[----:B------:R2:W4:Y:S01]  /*0490*/  LDG.E R27, desc[UR6][R20.64] ;  /* 0x00000006141b7981 */ /* 0x000522000c1e1900 */
[----:B------:R-:W-:-:S04]  /*04a0*/  IMAD.WIDE R16, R12, 0x4, R20 ;  /* 0x000000040c107825 */ /* 0x000fc800078e0214 */
[----:B-----5:R-:W-:Y:S01]  /*04b0*/  FFMA R28, R19, R18, R28 ;  /* 0x00000012131c7223 */ /* 0x020fe2000000001c */
[----:B------:R-:W-:-:S04]  /*04c0*/  IMAD.WIDE R18, R12, 0x4, R16 ;  /* 0x000000040c127825 */ /* 0x000fc800078e0210 */
[----:B------:R-:W-:Y:S02]  /*04d0*/  FFMA R23, R23, R8, R28 ;  /* 0x0000000817177223 */ /* 0x000fe4000000001c */
[----:B------:R-:W5:Y:S01]  /*04e0*/  LDG.E R8, desc[UR6][R14.64+0x4] ;  /* 0x000004060e087981 */ /* 0x000f62000c1e1900 */
[----:B------:R-:W-:-:S03]  /*04f0*/  IMAD.WIDE R28, R12, 0x4, R18 ;  /* 0x000000040c1c7825 */ /* 0x000fc600078e0212 */
[----:B------:R-:W5:Y:S04]  /*0500*/  LDG.E R18, desc[UR6][R18.64] ;  /* 0x0000000612127981 */ /* 0x000f68000c1e1900 */
[----:B------:R-:W5:Y:S01]  /*0510*/  LDG.E R19, desc[UR6][R14.64+0x8] ;  /* 0x000008060e137981 */ /* 0x000f62000c1e1900 */
[----:B--2---:R-:W-:Y:S01]  /*0520*/  FFMA R20, R22, R13, R23 ;  /* 0x0000000d16147223 */ /* 0x004fe20000000017 */
[C---:B------:R-:W-:Y:S02]  /*0530*/  IMAD.WIDE R22, R12.reuse, 0x4, R28 ;  /* 0x000000040c167825 */ /* 0x040fe400078e021c */
[----:B------:R0:W5:Y:S04]  /*0540*/  LDG.E R13, desc[UR6][R16.64] ;  /* 0x00000006100d7981 */ /* 0x000168000c1e1900 */
[----:B------:R-:W2:Y:S01]  /*0550*/  LDG.E R28, desc[UR6][R28.64] ;  /* 0x000000061c1c7981 */ /* 0x000ea2000c1e1900 */
[----:B---3--:R-:W-:Y:S01]  /*0560*/  FFMA R21, R11, R10, R20 ;  /* 0x0000000a0b157223 */ /* 0x008fe20000000014 */
[----:B------:R-:W-:-:S02]  /*0570*/  IMAD.WIDE R10, R12, 0x4, R22 ;  /* 0x000000040c0a7825 */ /* 0x000fc400078e0216 */
[----:B------:R-:W3:Y:S02]  /*0580*/  LDG.E R22, desc[UR6][R22.64] ;  /* 0x0000000616167981 */ /* 0x000ee4000c1e1900 */
[----:B------:R-:W-:Y:S02]  /*0590*/  FFMA R21, R24, R25, R21 ;  /* 0x0000001918157223 */ /* 0x000fe40000000015 */
[----:B------:R-:W3:Y:S04]  /*05a0*/  LDG.E R29, desc[UR6][R14.64+0x10] ;  /* 0x000010060e1d7981 */ /* 0x000ee8000c1e1900 */
[----:B------:R-:W2:Y:S01]  /*05b0*/  LDG.E R25, desc[UR6][R14.64+0xc] ;  /* 0x00000c060e197981 */ /* 0x000ea2000c1e1900 */
[----:B0-----:R-:W-:-:S03]  /*05c0*/  IMAD.WIDE R16, R12, 0x4, R10 ;  /* 0x000000040c107825 */ /* 0x001fc600078e020a */
[----:B------:R-:W3:Y:S04]  /*05d0*/  LDG.E R10, desc[UR6][R10.64] ;  /* 0x000000060a0a7981 */ /* 0x000ee8000c1e1900 */
[----:B------:R-:W3:Y:S01]  /*05e0*/  LDG.E R24, desc[UR6][R16.64] ;  /* 0x0000000610187981 */ /* 0x000ee2000c1e1900 */
[----:B----4-:R-:W-:-:S03]  /*05f0*/  FFMA R27, R26, R27, R21 ;  /* 0x0000001b1a1b7223 */ /* 0x010fc60000000015 */
[----:B------:R-:W4:Y:S01]  /*0600*/  LDG.E R26, desc[UR6][R14.64+0x14] ;  /* 0x000014060e1a7981 */ /* 0x000f22000c1e1900 */
[----:B------:R-:W-:-:S03]  /*0610*/  IMAD.WIDE R20, R12, 0x4, R16 ;  /* 0x000000040c147825 */ /* 0x000fc600078e0210 */
[----:B------:R-:W4:Y:S04]  /*0620*/  LDG.E R11, desc[UR6][R14.64+0x18] ;  /* 0x000018060e0b7981 */ /* 0x000f28000c1e1900 */
[----:B------:R-:W4:Y:S04]  /*0630*/  LDG.E R20, desc[UR6][R20.64] ;  /* 0x0000000614147981 */ /* 0x000f28000c1e1900 */
[----:B------:R0:W4:Y:S01]  /*0640*/  LDG.E R23, desc[UR6][R14.64+0x1c] ;  /* 0x00001c060e177981 */ /* 0x000122000c1e1900 */
[----:B------:R-:W-:-:S04]  /*0650*/  IADD3 R7, PT, PT, R7, 0x10, RZ ;  /* 0x0000001007077810 */ /* 0x000fc80007ffe0ff */
[----:B------:R-:W-:Y:S02]  /*0660*/  ISETP.NE.AND P2, PT, R7, RZ, PT ;  /* 0x000000ff0700720c */ /* 0x000fe40003f45270 */
[----:B------:R-:W-:Y:S01]  /*0670*/  LEA R9, R12, R9, 0x4 ;  /* 0x000000090c097211 */ /* 0x000fe200078e20ff */
[----:B-----5:R-:W-:-:S04]  /*0680*/  FFMA R8, R8, R13, R27 ;  /* 0x0000000d08087223 */ /* 0x020fc8000000001b */
[----:B------:R-:W-:-:S04]  /*0690*/  FFMA R8, R19, R18, R8 ;  /* 0x0000001213087223 */ /* 0x000fc80000000008 */
[----:B--2---:R-:W-:-:S04]  /*06a0*/  FFMA R8, R25, R28, R8 ;  /* 0x0000001c19087223 */ /* 0x004fc80000000008 */
[----:B---3--:R-:W-:Y:S01]  /*06b0*/  FFMA R29, R29, R22, R8 ;  /* 0x000000161d1d7223 */ /* 0x008fe20000000008 */
[----:B------:R-:W-:-:S03]  /*06c0*/  IADD3 R8, P3, PT, R14, 0x40, RZ ;  /* 0x000000400e087810 */ /* 0x000fc60007f7e0ff */
[----:B----4-:R-:W-:-:S04]  /*06d0*/  FFMA R10, R26, R10, R29 ;  /* 0x0000000a1a0a7223 */ /* 0x010fc8000000001d */
[----:B------:R-:W-:Y:S01]  /*06e0*/  FFMA R10, R11, R24, R10 ;  /* 0x000000180b0a7223 */ /* 0x000fe2000000000a */
[----:B0-----:R-:W-:-:S03]  /*06f0*/  IADD3.X R15, PT, PT, RZ, R15, RZ, P3, !PT ;  /* 0x0000000fff0f7210 */ /* 0x001fc60001ffe4ff */
[----:B------:R-:W-:Y:S01]  /*0700*/  FFMA R22, R23, R20, R10 ;  /* 0x0000001417167223 */ /* 0x000fe2000000000a */
[----:B------:R-:W-:Y:S06]  /*0710*/  @P2 BRA `(.L_x_3) ;  /* 0xfffffff800dc2947 */ /* 0x000fec000383ffff */
[----:B------:R-:W-:-:S07]  /*0720*/  MOV R7, R4 ;  /* 0x0000000400077202 */ /* 0x000fce0000000f00 */
.L_x_2:
[----:B------:R-:W-:-:S13]  /*0730*/  ISETP.NE.AND P2, PT, R2, RZ, PT ;  /* 0x000000ff0200720c */ /* 0x000fda0003f45270 */
[----:B------:R-:W-:Y:S05]  /*0740*/  @!P2 BRA `(.L_x_4) ;  /* 0x000000040058a947 */ /* 0x000fea0003800000 */
[----:B------:R-:W-:Y:S01]  /*0750*/  ISETP.NE.AND P2, PT, R3, RZ, PT ;  /* 0x000000ff0300720c */ /* 0x000fe20003f45270 */
[----:B------:R-:W-:-:S12]  /*0760*/  @!P1 BRA `(.L_x_5) ;  /* 0x0000000000989947 */ /* 0x000fd80003800000 */
[----:B------:R-:W0:Y:S08]  /*0770*/  LDC R25, c[0x0][0x3a0] ;  /* 0x0000e800ff197b82 */ /* 0x000e300000000800 */
[----:B------:R-:W1:Y:S08]  /*0780*/  LDC.64 R14, c[0x0][0x388] ;  /* 0x0000e200ff0e7b82 */ /* 0x000e700000000a00 */
[----:B------:R-:W2:Y:S01]  /*0790*/  LDC.64 R8, c[0x0][0x380] ;  /* 0x0000e000ff087b82 */ /* 0x000ea20000000a00 */
[----:B0-----:R-:W-:-:S04]  /*07a0*/  IMAD R11, R7, R25, R0 ;  /* 0x00000019070b7224 */ /* 0x001fc800078e0200 */
[----:B-1----:R-:W-:-:S05]  /*07b0*/  IMAD.WIDE R14, R11, 0x4, R14 ;  /* 0x000000040b0e7825 */ /* 0x002fca00078e020e */
[----:B------:R0:W3:Y:S01]  /*07c0*/  LDG.E R24, desc[UR6][R14.64] ;  /* 0x000000060e187981 */ /* 0x0000e2000c1e1900 */
[----:B------:R-:W-:-:S04]  /*07d0*/  IMAD.WIDE R16, R25, 0x4, R14 ;  /* 0x0000000419107825 */ /* 0x000fc800078e020e */
[----:B--2---:R-:W-:-:S04]  /*07e0*/  IMAD.WIDE.U32 R8, R7, 0x4, R8 ;  /* 0x0000000407087825 */ /* 0x004fc800078e0008 */
[C---:B------:R-:W-:Y:S01]  /*07f0*/  IMAD.WIDE R10, R25.reuse, 0x4, R16 ;  /* 0x00000004190a7825 */ /* 0x040fe200078e0210 */
[----:B------:R-:W3:Y:S04]  /*0800*/  LDG.E R23, desc[UR6][R8.64] ;  /* 0x0000000608177981 */ /* 0x000ee8000c1e1900 */
[----:B------:R-:W2:Y:S01]  /*0810*/  LDG.E R16, desc[UR6][R16.64] ;  /* 0x0000000610107981 */ /* 0x000ea2000c1e1900 */
[----:B------:R-:W-:-:S03]  /*0820*/  IMAD.WIDE R12, R25, 0x4, R10 ;  /* 0x00000004190c7825 */ /* 0x000fc600078e020a */
[----:B------:R-:W2:Y:S01]  /*0830*/  LDG.E R27, desc[UR6][R8.64+0x4] ;  /* 0x00000406081b7981 */ /* 0x000ea2000c1e1900 */
[----:B------:R-:W-:-:S03]  /*0840*/  IMAD.WIDE R18, R25, 0x4, R12 ;  /* 0x0000000419127825 */ /* 0x000fc600078e020c */
[----:B------:R1:W4:Y:S04]  /*0850*/  LDG.E R29, desc[UR6][R10.64] ;  /* 0x000000060a1d7981 */ /* 0x000328000c1e1900 */
[----:B------:R-:W4:Y:S01]  /*0860*/  LDG.E R26, desc[UR6][R8.64+0x8] ;  /* 0x00000806081a7981 */ /* 0x000f22000c1e1900 */
[----:B------:R-:W-:-:S03]  /*0870*/  IMAD.WIDE R20, R25, 0x4, R18 ;  /* 0x0000000419147825 */ /* 0x000fc600078e0212 */
[----:B------:R-:W5:Y:S04]  /*0880*/  LDG.E R13, desc[UR6][R12.64] ;  /* 0x000000060c0d7981 */ /* 0x000f68000c1e1900 */
[----:B------:R-:W5:Y:S01]  /*0890*/  LDG.E R28, desc[UR6][R8.64+0xc] ;  /* 0x00000c06081c7981 */ /* 0x000f62000c1e1900 */
[----:B0-----:R-:W-:-:S03]  /*08a0*/  IMAD.WIDE R14, R25, 0x4, R20 ;  /* 0x00000004190e7825 */ /* 0x001fc600078e0214 */
[----:B------:R-:W5:Y:S04]  /*08b0*/  LDG.E R19, desc[UR6][R18.64] ;  /* 0x0000000612137981 */ /* 0x000f68000c1e1900 */
[----:B------:R-:W5:Y:S01]  /*08c0*/  LDG.E R12, desc[UR6][R8.64+0x10] ;  /* 0x00001006080c7981 */ /* 0x000f62000c1e1900 */
[----:B-1----:R-:W-:-:S03]  /*08d0*/  IMAD.WIDE R10, R25, 0x4, R14 ;  /* 0x00000004190a7825 */ /* 0x002fc600078e020e */
[----:B------:R-:W5:Y:S04]  /*08e0*/  LDG.E R21, desc[UR6][R20.64] ;  /* 0x0000000614157981 */ /* 0x000f68000c1e1900 */
[----:B------:R-:W5:Y:S04]  /*08f0*/  LDG.E R18, desc[UR6][R8.64+0x14] ;  /* 0x0000140608127981 */ /* 0x000f68000c1e1900 */
[----:B------:R-:W5:Y:S04]  /*0900*/  LDG.E R17, desc[UR6][R8.64+0x18] ;  /* 0x0000180608117981 */ /* 0x000f68000c1e1900 */
[----:B------:R-:W5:Y:S04]  /*0910*/  LDG.E R14, desc[UR6][R14.64] ;  /* 0x000000060e0e7981 */ /* 0x000f68000c1e1900 */
[----:B------:R-:W5:Y:S04]  /*0920*/  LDG.E R20, desc[UR6][R8.64+0x1c] ;  /* 0x00001c0608147981 */ /* 0x000f68000c1e1900 */
[----:B------:R-:W5:Y:S01]  /*0930*/  LDG.E R11, desc[UR6][R10.64] ;  /* 0x000000060a0b7981 */ /* 0x000f62000c1e1900 */
[----:B------:R-:W-:Y:S01]  /*0940*/  IADD3 R7, PT, PT, R7, 0x8, RZ ;  /* 0x0000000807077810 */ /* 0x000fe20007ffe0ff */
[----:B---3--:R-:W-:-:S04]  /*0950*/  FFMA R24, R23, R24, R22 ;  /* 0x0000001817187223 */ /* 0x008fc80000000016 */
[----:B--2---:R-:W-:-:S04]  /*0960*/  FFMA R27, R27, R16, R24 ;  /* 0x000000101b1b7223 */ /* 0x004fc80000000018 */
[----:B----4-:R-:W-:-:S04]  /*0970*/  FFMA R27, R26, R29, R27 ;  /* 0x0000001d1a1b7223 */ /* 0x010fc8000000001b */
[----:B-----5:R-:W-:-:S04]  /*0980*/  FFMA R13, R28, R13, R27 ;  /* 0x0000000d1c0d7223 */ /* 0x020fc8000000001b */
[----:B------:R-:W-:-:S04]  /*0990*/  FFMA R13, R12, R19, R13 ;  /* 0x000000130c0d7223 */ /* 0x000fc8000000000d */
[----:B------:R-:W-:-:S04]  /*09a0*/  FFMA R18, R18, R21, R13 ;  /* 0x0000001512127223 */ /* 0x000fc8000000000d */
[----:B------:R-:W-:-:S04]  /*09b0*/  FFMA R17, R17, R14, R18 ;  /* 0x0000000e11117223 */ /* 0x000fc80000000012 */
[----:B------:R-:W-:-:S07]  /*09c0*/  FFMA R22, R20, R11, R17 ;  /* 0x0000000b14167223 */ /* 0x000fce0000000011 */
.L_x_5:
[----:B------:R-:W-:Y:S05]  /*09d0*/  @!P2 BRA `(.L_x_4) ;  /* 0x0000000000b4a947 */ /* 0x000fea0003800000 */
[----:B------:R-:W-:Y:S01]  /*09e0*/  ISETP.NE.AND P2, PT, R5, RZ, PT ;  /* 0x000000ff0500720c */ /* 0x000fe20003f45270 */
[----:B------:R-:W-:-:S12]  /*09f0*/  @!P0 BRA `(.L_x_6) ;  /* 0x0000000000588947 */ /* 0x000fd80003800000 */
[----:B------:R-:W0:Y:S08]  /*0a00*/  LDC R15, c[0x0][0x3a0] ;  /* 0x0000e800ff0f7b82 */ /* 0x000e300000000800 */
[----:B------:R-:W1:Y:S08]  /*0a10*/  LDC.64 R10, c[0x0][0x388] ;  /* 0x0000e200ff0a7b82 */ /* 0x000e700000000a00 */
[----:B------:R-:W2:Y:S01]  /*0a20*/  LDC.64 R8, c[0x0][0x380] ;  /* 0x0000e000ff087b82 */ /* 0x000ea20000000a00 */
[----:B0-----:R-:W-:-:S04]  /*0a30*/  IMAD R17, R7, R15, R0 ;  /* 0x0000000f07117224 */ /* 0x001fc800078e0200 */
[----:B-1----:R-:W-:-:S04]  /*0a40*/  IMAD.WIDE R16, R17, 0x4, R10 ;  /* 0x0000000411107825 */ /* 0x002fc800078e020a */
[----:B------:R-:W-:Y:S02]  /*0a50*/  IMAD.WIDE R10, R15, 0x4, R16 ;  /* 0x000000040f0a7825 */ /* 0x000fe400078e0210 */
[----:B------:R-:W3:Y:S02]  /*0a60*/  LDG.E R16, desc[UR6][R16.64] ;  /* 0x0000000610107981 */ /* 0x000ee4000c1e1900 */
[----:B--2---:R-:W-:-:S04]  /*0a70*/  IMAD.WIDE.U32 R8, R7, 0x4, R8 ;  /* 0x0000000407087825 */ /* 0x004fc800078e0008 */
[C---:B------:R-:W-:Y:S01]  /*0a80*/  IMAD.WIDE R12, R15.reuse, 0x4, R10 ;  /* 0x000000040f0c7825 */ /* 0x040fe200078e020a */
[----:B------:R-:W3:Y:S04]  /*0a90*/  LDG.E R19, desc[UR6][R8.64] ;  /* 0x0000000608137981 */ /* 0x000ee8000c1e1900 */
[----:B------:R-:W2:Y:S01]  /*0aa0*/  LDG.E R10, desc[UR6][R10.64] ;  /* 0x000000060a0a7981 */ /* 0x000ea2000c1e1900 */
[----:B------:R-:W-:-:S03]  /*0ab0*/  IMAD.WIDE R14, R15, 0x4, R12 ;  /* 0x000000040f0e7825 */ /* 0x000fc600078e020c */
[----:B------:R-:W2:Y:S04]  /*0ac0*/  LDG.E R18, desc[UR6][R8.64+0x4] ;  /* 0x0000040608127981 */ /* 0x000ea8000c1e1900 */
[----:B------:R-:W4:Y:S04]  /*0ad0*/  LDG.E R12, desc[UR6][R12.64] ;  /* 0x000000060c0c7981 */ /* 0x000f28000c1e1900 */
[----:B------:R-:W4:Y:S04]  /*0ae0*/  LDG.E R21, desc[UR6][R8.64+0x8] ;  /* 0x0000080608157981 */ /* 0x000f28000c1e1900 */
[----:B------:R-:W5:Y:S04]  /*0af0*/  LDG.E R14, desc[UR6][R14.64] ;  /* 0x000000060e0e7981 */ /* 0x000f68000c1e1900 */
[----:B------:R-:W5:Y:S01]  /*0b00*/  LDG.E R23, desc[UR6][R8.64+0xc] ;  /* 0x00000c0608177981 */ /* 0x000f62000c1e1900 */
[----:B------:R-:W-:Y:S01]  /*0b10*/  IADD3 R7, PT, PT, R7, 0x4, RZ ;  /* 0x0000000407077810 */ /* 0x000fe20007ffe0ff */
[----:B---3--:R-:W-:-:S04]  /*0b20*/  FFMA R19, R19, R16, R22 ;  /* 0x0000001013137223 */ /* 0x008fc80000000016 */
[----:B--2---:R-:W-:-:S04]  /*0b30*/  FFMA R18, R18, R10, R19 ;  /* 0x0000000a12127223 */ /* 0x004fc80000000013 */
[----:B----4-:R-:W-:-:S04]  /*0b40*/  FFMA R18, R21, R12, R18 ;  /* 0x0000000c15127223 */ /* 0x010fc80000000012 */
[----:B-----5:R-:W-:-:S07]  /*0b50*/  FFMA R22, R23, R14, R18 ;  /* 0x0000000e17167223 */ /* 0x020fce0000000012 */
.L_x_6:
[----:B------:R-:W-:Y:S05]  /*0b60*/  @!P2 BRA `(.L_x_4) ;  /* 0x000000000050a947 */ /* 0x000fea0003800000 */
[----:B------:R-:W0:Y:S08]  /*0b70*/  LDC R15, c[0x0][0x3a0] ;  /* 0x0000e800ff0f7b82 */ /* 0x000e300000000800 */
[----:B------:R-:W1:Y:S08]  /*0b80*/  LDC.64 R8, c[0x0][0x380] ;  /* 0x0000e000ff087b82 */ /* 0x000e700000000a00 */
[----:B------:R-:W2:Y:S01]  /*0b90*/  LDC.64 R10, c[0x0][0x388] ;  /* 0x0000e200ff0a7b82 */ /* 0x000ea20000000a00 */
[----:B0-----:R-:W-:-:S02]  /*0ba0*/  IMAD R13, R7, R15, R0 ;  /* 0x0000000f070d7224 */ /* 0x001fc400078e0200 */
[----:B-1----:R-:W-:-:S05]  /*0bb0*/  IMAD.WIDE.U32 R8, R7, 0x4, R8 ;  /* 0x0000000407087825 */ /* 0x002fca00078e0008 */
[----:B------:R-:W3:Y:S01]  /*0bc0*/  LDG.E R7, desc[UR6][R8.64] ;  /* 0x0000000608077981 */ /* 0x000ee2000c1e1900 */
[----:B--2---:R-:W-:-:S05]  /*0bd0*/  IMAD.WIDE R10, R13, 0x4, R10 ;  /* 0x000000040d0a7825 */ /* 0x004fca00078e020a */
[----:B------:R-:W3:Y:S01]  /*0be0*/  LDG.E R12, desc[UR6][R10.64] ;  /* 0x000000060a0c7981 */ /* 0x000ee2000c1e1900 */
[----:B------:R-:W-:Y:S01]  /*0bf0*/  ISETP.NE.AND P2, PT, R5, 0x1, PT ;  /* 0x000000010500780c */ /* 0x000fe20003f45270 */
[----:B---3--:R-:W-:-:S12]  /*0c00*/  FFMA R22, R7, R12, R22 ;  /* 0x0000000c07167223 */ /* 0x008fd80000000016 */
[----:B------:R-:W-:Y:S05]  /*0c10*/  @!P2 BRA `(.L_x_4) ;  /* 0x000000000024a947 */ /* 0x000fea0003800000 */
[----:B------:R-:W-:Y:S01]  /*0c20*/  ISETP.NE.AND P2, PT, R5, 0x2, PT ;  /* 0x000000020500780c */ /* 0x000fe20003f45270 */
[C---:B------:R-:W-:Y:S01]  /*0c30*/  IMAD.WIDE R12, R15.reuse, 0x4, R10 ;  /* 0x000000040f0c7825 */ /* 0x040fe200078e020a */
[----:B------:R-:W2:Y:S11]  /*0c40*/  LDG.E R7, desc[UR6][R8.64+0x4] ;  /* 0x0000040608077981 */ /* 0x000eb6000c1e1900 */
[----:B------:R-:W-:-:S02]  /*0c50*/  @P2 IMAD.WIDE R10, R15, 0x4, R12 ;  /* 0x000000040f0a2825 */ /* 0x000fc400078e020c */
[----:B------:R-:W2:Y:S04]  /*0c60*/  LDG.E R12, desc[UR6][R12.64] ;  /* 0x000000060c0c7981 */ /* 0x000ea8000c1e1900 */
[----:B------:R-:W3:Y:S04]  /*0c70*/  @P2 LDG.E R15, desc[UR6][R8.64+0x8] ;  /* 0x00000806080f2981 */ /* 0x000ee8000c1e1900 */
[----:B------:R-:W3:Y:S01]  /*0c80*/  @P2 LDG.E R10, desc[UR6][R10.64] ;  /* 0x000000060a0a2981 */ /* 0x000ee2000c1e1900 */
[----:B--2---:R-:W-:-:S04]  /*0c90*/  FFMA R22, R7, R12, R22 ;  /* 0x0000000c07167223 */ /* 0x004fc80000000016 */
[----:B---3--:R-:W-:-:S07]  /*0ca0*/  @P2 FFMA R22, R15, R10, R22 ;  /* 0x0000000a0f162223 */ /* 0x008fce0000000016 */
.L_x_4:
[----:B------:R-:W0:Y:S02]  /*0cb0*/  LDC.64 R8, c[0x0][0x390] ;  /* 0x0000e400ff087b82 */ /* 0x000e240000000a00 */
[C---:B0-----:R-:W-:Y:S01]  /*0cc0*/  IMAD.WIDE R8, R0.reuse, 0x4, R8 ;  /* 0x0000000400087825 */ /* 0x041fe200078e0208 */
[----:B------:R-:W-:-:S04]  /*0cd0*/  IADD3 R0, PT, PT, R0, 0x1, RZ ;  /* 0x0000000100007810 */ /* 0x000fc80007ffe0ff */
[----:B------:R0:W-:Y:S01]  /*0ce0*/  STG.E desc[UR6][R8.64], R22 ;  /* 0x0000001608007986 */ /* 0x0001e2000c101906 */
[----:B------:R-:W-:Y:S05]  /*0cf0*/  BRA `(.L_x_7) ;  /* 0xfffffff4003c7947 */ /* 0x000fea000383ffff */
.L_x_8:
[----:B------:R-:W-:-:S00]  /*0d00*/  BRA `(.L_x_8) ;  /* 0xfffffffc00fc7947 */ /* 0x000fc0000383ffff */
[----:B------:R-:W-:-:S00]  /*0d10*/  NOP ;  /* 0x0000000000007918 */ /* 0x000fc00000000000 */
        /* <DEDUP_REMOVED lines=14> */
.L_x_9:


//--------------------- .nv.shared.reserved.0     --------------------------
	.section	.nv.shared.reserved.0,"aw",@nobits
	.weak		__nv_reservedSMEM_offset_0_alias
	.size		__nv_reservedSMEM_offset_0_alias, 0, 64
	.other		__nv_reservedSMEM_offset_0_alias,@"STO_CUDA_RESERVED_SHARED STV_DEFAULT"
__nv_reservedSMEM_offset_0_alias:
	.zero		0
	.zero		64


//--------------------- .nv.constant0._Z21MatmulRowthreadKernelPfS_S_iii --------------------------
	.section	.nv.constant0._Z21MatmulRowthreadKernelPfS_S_iii,"a",@progbits
	.sectionflags	@""
	.align	4
.nv.constant0._Z21MatmulRowthreadKernelPfS_S_iii:
	.zero		932


//--------------------- SYMBOLS --------------------------

	.type		.nv.reservedSmem.offset0,@object
	.size		.nv.reservedSmem.offset0,0x4
